//
// Generated by NVIDIA NVVM Compiler
//
// Compiler Build ID: CL-36424714
// Cuda compilation tools, release 13.0, V13.0.88
// Based on NVVM 20.0.0
//

.version 9.0
.target sm_100
.address_size 64

	// .globl	_Z11prefetch_l2Pvm

.visible .entry _Z11prefetch_l2Pvm(
	.param .u64 .ptr .align 1 _Z11prefetch_l2Pvm_param_0,
	.param .u64 _Z11prefetch_l2Pvm_param_1
)
{
	.reg .pred 	%p<6>;
	.reg .b64 	%rd<30>;

	ld.param.u64 	%rd14, [_Z11prefetch_l2Pvm_param_0];
	ld.param.u64 	%rd15, [_Z11prefetch_l2Pvm_param_1];
	setp.eq.s64 	%p1, %rd15, 0;
	@%p1 bra 	$L__BB0_7;
	add.s64 	%rd17, %rd15, -1;
	shr.u64 	%rd18, %rd17, 7;
	add.s64 	%rd1, %rd18, 1;
	and.b64  	%rd28, %rd1, 3;
	setp.lt.u64 	%p2, %rd15, 385;
	mov.b64 	%rd27, 0;
	@%p2 bra 	$L__BB0_4;
	and.b64  	%rd25, %rd1, 288230376151711740;
	mov.b64 	%rd27, 0;
$L__BB0_3:
	add.s64 	%rd20, %rd14, %rd27;
	// begin inline asm
	prefetch.global.L2::evict_last [%rd20];
	// end inline asm
	add.s64 	%rd21, %rd20, 128;
	// begin inline asm
	prefetch.global.L2::evict_last [%rd21];
	// end inline asm
	add.s64 	%rd22, %rd20, 256;
	// begin inline asm
	prefetch.global.L2::evict_last [%rd22];
	// end inline asm
	add.s64 	%rd23, %rd20, 384;
	// begin inline asm
	prefetch.global.L2::evict_last [%rd23];
	// end inline asm
	add.s64 	%rd27, %rd27, 512;
	add.s64 	%rd25, %rd25, -4;
	setp.ne.s64 	%p3, %rd25, 0;
	@%p3 bra 	$L__BB0_3;
$L__BB0_4:
	setp.eq.s64 	%p4, %rd28, 0;
	@%p4 bra 	$L__BB0_7;
	add.s64 	%rd29, %rd14, %rd27;
$L__BB0_6:
	.pragma "nounroll";
	// begin inline asm
	prefetch.global.L2::evict_last [%rd29];
	// end inline asm
	add.s64 	%rd29, %rd29, 128;
	add.s64 	%rd28, %rd28, -1;
	setp.ne.s64 	%p5, %rd28, 0;
	@%p5 bra 	$L__BB0_6;
$L__BB0_7:
	ret;

}


// ===== COMPILED SASS (sm_100) =====

	.target	sm_100

	.elftype	@"ET_EXEC"


//--------------------- .note.nv.tkinfo           --------------------------
	.section	.note.nv.tkinfo,"",@"SHT_NOTE"
	.sectionflags	@"SHF_NOTE_NV_TKINFO"
	.tkinfo
        /*0018*/ 	.word	0x00000002
        /*0030*/ 	.string	""
        /*0030*/ 	.string	"ptxas"
        /*0030*/ 	.string	"Cuda compilation tools, release 13.0, V13.0.88"
        /*0030*/ 	.string	"Build cuda_13.0.r13.0/compiler.36424714_0"
        /*0030*/ 	.string	"-arch sm_100 -m 64 "



//--------------------- .note.nv.cuinfo           --------------------------
	.section	.note.nv.cuinfo,"",@"SHT_NOTE"
	.sectionflags	@"SHF_NOTE_NV_CUINFO"
        /*0018*/ 	.short	0x0002
        /*001a*/ 	.short	0x0064
        /*001c*/ 	.short	0x0082
	.zero		2


//--------------------- .nv.info                  --------------------------
	.section	.nv.info,"",@"SHT_CUDA_INFO"
	.align	4


	//----- nvinfo : EIATTR_REGCOUNT
	.align		4
        /*0000*/ 	.byte	0x04, 0x2f
        /*0002*/ 	.short	(.L_1 - .L_0)
	.align		4
.L_0:
        /*0004*/ 	.word	index@(_Z11prefetch_l2Pvm)
        /*0008*/ 	.word	0x00000006


	//----- nvinfo : EIATTR_FRAME_SIZE
	.align		4
.L_1:
        /*000c*/ 	.byte	0x04, 0x11
        /*000e*/ 	.short	(.L_3 - .L_2)
	.align		4
.L_2:
        /*0010*/ 	.word	index@(_Z11prefetch_l2Pvm)
        /*0014*/ 	.word	0x00000000


	//----- nvinfo : EIATTR_MIN_STACK_SIZE
	.align		4
.L_3:
        /*0018*/ 	.byte	0x04, 0x12
        /*001a*/ 	.short	(.L_5 - .L_4)
	.align		4
.L_4:
        /*001c*/ 	.word	index@(_Z11prefetch_l2Pvm)
        /*0020*/ 	.word	0x00000000
.L_5:


//--------------------- .nv.compat                --------------------------
	.section	.nv.compat,"",@"SHT_CUDA_COMPAT_INFO"
	.align	4
        /*0000*/ 	.byte	0x02, 0x09, 0x00, 0x00, 0x02, 0x02, 0x01, 0x00, 0x02, 0x05, 0x05, 0x00, 0x03, 0x07, 0x01, 0x01
        /*0010*/ 	.byte	0x02, 0x03, 0x00, 0x00, 0x02, 0x06, 0x01, 0x00, 0x04, 0x0b, 0x08, 0x00, 0x09, 0x00, 0x00, 0x00
        /*0020*/ 	.byte	0x00, 0x00, 0x00, 0x00


//--------------------- .nv.info._Z11prefetch_l2Pvm --------------------------
	.section	.nv.info._Z11prefetch_l2Pvm,"",@"SHT_CUDA_INFO"
	.sectionflags	@""
	.align	4


	//----- nvinfo : EIATTR_CUDA_API_VERSION
	.align		4
        /*0000*/ 	.byte	0x04, 0x37
        /*0002*/ 	.short	(.L_7 - .L_6)
.L_6:
        /*0004*/ 	.word	0x00000082


	//----- nvinfo : EIATTR_KPARAM_INFO
	.align		4
.L_7:
        /*0008*/ 	.byte	0x04, 0x17
        /*000a*/ 	.short	(.L_9 - .L_8)
.L_8:
        /*000c*/ 	.word	0x00000000
        /*0010*/ 	.short	0x0001
        /*0012*/ 	.short	0x0008
        /*0014*/ 	.byte	0x00, 0xf0, 0x21, 0x00


	//----- nvinfo : EIATTR_KPARAM_INFO
	.align		4
.L_9:
        /*0018*/ 	.byte	0x04, 0x17
        /*001a*/ 	.short	(.L_11 - .L_10)
.L_10:
        /*001c*/ 	.word	0x00000000
        /*0020*/ 	.short	0x0000
        /*0022*/ 	.short	0x0000
        /*0024*/ 	.byte	0x00, 0xf5, 0x21, 0x00


	//----- nvinfo : EIATTR_SPARSE_MMA_MASK
	.align		4
.L_11:
        /*0028*/ 	.byte	0x03, 0x50
        /*002a*/ 	.short	0x0000


	//----- nvinfo : EIATTR_MAXREG_COUNT
	.align		4
        /*002c*/ 	.byte	0x03, 0x1b
        /*002e*/ 	.short	0x00ff


	//----- nvinfo : EIATTR_MERCURY_ISA_VERSION
	.align		4
        /*0030*/ 	.byte	0x03, 0x5f
        /*0032*/ 	.short	0x0101


	//----- nvinfo : EIATTR_VRC_CTA_INIT_COUNT
	.align		4
        /*0034*/ 	.byte	0x02, 0x4a
	.zero		1
	.zero		1


	//----- nvinfo : EIATTR_EXIT_INSTR_OFFSETS
	.align		4
        /*0038*/ 	.byte	0x04, 0x1c
        /*003a*/ 	.short	(.L_13 - .L_12)


	//   ....[0]....
.L_12:
        /*003c*/ 	.word	0x00000040


	//   ....[1]....
        /*0040*/ 	.word	0x00000630


	//   ....[2]....
        /*0044*/ 	.word	0x00000710


	//----- nvinfo : EIATTR_CBANK_PARAM_SIZE
	.align		4
.L_13:
        /*0048*/ 	.byte	0x03, 0x19
        /*004a*/ 	.short	0x0010


	//----- nvinfo : EIATTR_PARAM_CBANK
	.align		4
        /*004c*/ 	.byte	0x04, 0x0a
        /*004e*/ 	.short	(.L_15 - .L_14)
	.align		4
.L_14:
        /*0050*/ 	.word	index@(.nv.constant0._Z11prefetch_l2Pvm)
        /*0054*/ 	.short	0x0380
        /*0056*/ 	.short	0x0010


	//----- nvinfo : EIATTR_SW_WAR
	.align		4
.L_15:
        /*0058*/ 	.byte	0x04, 0x36
        /*005a*/ 	.short	(.L_17 - .L_16)
.L_16:
        /*005c*/ 	.word	0x00000008
.L_17:


//--------------------- .nv.callgraph             --------------------------
	.section	.nv.callgraph,"",@"SHT_CUDA_CALLGRAPH"
	.align	4
	.sectionentsize	8
	.align		4
        /*0000*/ 	.word	0x00000000
	.align		4
        /*0004*/ 	.word	0xffffffff
	.align		4
        /*0008*/ 	.word	0x00000000
	.align		4
        /*000c*/ 	.word	0xfffffffe
	.align		4
        /*0010*/ 	.word	0x00000000
	.align		4
        /*0014*/ 	.word	0xfffffffd
	.align		4
        /*0018*/ 	.word	0x00000000
	.align		4
        /*001c*/ 	.word	0xfffffffc


//--------------------- .text._Z11prefetch_l2Pvm  --------------------------
	.section	.text._Z11prefetch_l2Pvm,"ax",@progbits
	.align	128
        .global         _Z11prefetch_l2Pvm
        .type           _Z11prefetch_l2Pvm,@function
        .size           _Z11prefetch_l2Pvm,(.L_x_7 - _Z11prefetch_l2Pvm)
        .other          _Z11prefetch_l2Pvm,@"STO_CUDA_ENTRY STV_DEFAULT"
_Z11prefetch_l2Pvm:
.text._Z11prefetch_l2Pvm:
[----:B------:R-:W-:Y:S01]  /*0000*/  LDC R1, c[0x0][0x37c] ;  /* 0x0000df00ff017b82 */ /* 0x000fe20000000800 */
[----:B------:R-:W0:Y:S02]  /*0010*/  LDCU.64 UR4, c[0x0][0x388] ;  /* 0x00007100ff0477ac */ /* 0x000e240008000a00 */
[----:B0-----:R-:W-:-:S04]  /*0020*/  ISETP.NE.U32.AND P0, PT, RZ, UR4, PT ;  /* 0x00000004ff007c0c */ /* 0x001fc8000bf05070 */
[----:B------:R-:W-:-:S13]  /*0030*/  ISETP.NE.AND.EX P0, PT, RZ, UR5, PT, P0 ;  /* 0x00000005ff007c0c */ /* 0x000fda000bf05300 */
[----:B------:R-:W-:Y:S05]  /*0040*/  @!P0 EXIT ;  /* 0x000000000000894d */ /* 0x000fea0003800000 */
[----:B------:R-:W-:Y:S01]  /*0050*/  UIADD3 UR7, UP0, UPT, UR4, -0x1, URZ ;  /* 0xffffffff04077890 */ /* 0x000fe2000ff1e0ff */
[----:B------:R-:W-:-:S03]  /*0060*/  UMOV UR6, URZ ;  /* 0x000000ff00067c82 */ /* 0x000fc60008000000 */
[----:B------:R-:W-:Y:S02]  /*0070*/  UIADD3.X UR8, UPT, UPT, UR5, -0x1, URZ, UP0, !UPT ;  /* 0xffffffff05087890 */ /* 0x000fe400087fe4ff */
[----:B------:R-:W-:Y:S02]  /*0080*/  UISETP.GE.U32.AND UP0, UPT, UR4, 0x181, UPT ;  /* 0x000001810400788c */ /* 0x000fe4000bf06070 */
[----:B------:R-:W-:Y:S02]  /*0090*/  USHF.R.U64 UR7, UR7, 0x7, UR8 ;  /* 0x0000000707077899 */ /* 0x000fe40008001208 */
[----:B------:R-:W-:Y:S02]  /*00a0*/  UISETP.GE.U32.AND.EX UP0, UPT, UR5, URZ, UPT, UP0 ;  /* 0x000000ff0500728c */ /* 0x000fe4000bf06100 */
[----:B------:R-:W-:Y:S01]  /*00b0*/  UIADD3 UR7, UP1, UPT, UR7, 0x1, URZ ;  /* 0x0000000107077890 */ /* 0x000fe2000ff3e0ff */
[----:B------:R-:W-:Y:S01]  /*00c0*/  UMOV UR4, URZ ;  /* 0x000000ff00047c82 */ /* 0x000fe20008000000 */
[----:B------:R-:W-:-:S02]  /*00d0*/  UMOV UR5, URZ ;  /* 0x000000ff00057c82 */ /* 0x000fc40008000000 */
[----:B------:R-:W-:Y:S02]  /*00e0*/  ULEA.HI.X UR8, UR8, URZ, URZ, 0x19, UP1 ;  /* 0x000000ff08087291 */ /* 0x000fe400088fccff */
[----:B------:R-:W-:Y:S01]  /*00f0*/  ULOP3.LUT UR12, UR7, 0x3, URZ, 0xc0, !UPT ;  /* 0x00000003070c7892 */ /* 0x000fe2000f8ec0ff */
[----:B------:R-:W-:Y:S11]  /*0100*/  BRA.U !UP0, `(.L_x_0) ;  /* 0x0000000508407547 */ /* 0x000ff6000b800000 */
[----:B------:R-:W-:Y:S02]  /*0110*/  ULOP3.LUT UR7, UR7, 0xfffffffc, URZ, 0xc0, !UPT ;  /* 0xfffffffc07077892 */ /* 0x000fe4000f8ec0ff */
[----:B------:R-:W-:Y:S02]  /*0120*/  ULOP3.LUT UR8, UR8, 0x3ffffff, URZ, 0xc0, !UPT ;  /* 0x03ffffff08087892 */ /* 0x000fe4000f8ec0ff */
[----:B------:R-:W-:Y:S01]  /*0130*/  UISETP.GT.U32.AND UP0, UPT, UR7, URZ, UPT ;  /* 0x000000ff0700728c */ /* 0x000fe2000bf04070 */
[----:B------:R-:W0:Y:S03]  /*0140*/  LDCU.64 UR16, c[0x0][0x380] ;  /* 0x00007000ff1077ac */ /* 0x000e260008000a00 */
[----:B------:R-:W-:Y:S01]  /*0150*/  UISETP.GT.AND.EX UP0, UPT, UR8, URZ, UPT, UP0 ;  /* 0x000000ff0800728c */ /* 0x000fe2000bf04300 */
[----:B------:R-:W-:Y:S01]  /*0160*/  UMOV UR4, URZ ;  /* 0x000000ff00047c82 */ /* 0x000fe20008000000 */
[----:B------:R-:W-:-:S07]  /*0170*/  UMOV UR5, URZ ;  /* 0x000000ff00057c82 */ /* 0x000fce0008000000 */
[----:B------:R-:W-:Y:S05]  /*0180*/  BRA.U !UP0, `(.L_x_1) ;  /* 0x0000000108e47547 */ /* 0x000fea000b800000 */
[----:B------:R-:W-:Y:S02]  /*0190*/  UISETP.GT.U32.AND UP1, UPT, UR7, 0xc, UPT ;  /* 0x0000000c0700788c */ /* 0x000fe4000bf24070 */
[----:B------:R-:W-:Y:S02]  /*01a0*/  UPLOP3.LUT UP0, UPT, UPT, UPT, UPT, 0x80, 0x8 ;  /* 0x000000000008789c */ /* 0x000fe40003f0f070 */
[----:B------:R-:W-:-:S09]  /*01b0*/  UISETP.GT.AND.EX UP1, UPT, UR8, URZ, UPT, UP1 ;  /* 0x000000ff0800728c */ /* 0x000fd2000bf24310 */
[----:B------:R-:W-:Y:S05]  /*01c0*/  BRA.U !UP1, `(.L_x_2) ;  /* 0x0000000109747547 */ /* 0x000fea000b800000 */
[----:B------:R-:W1:Y:S01]  /*01d0*/  LDCU.64 UR14, c[0x0][0x380] ;  /* 0x00007000ff0e77ac */ /* 0x000e620008000a00 */
[----:B------:R-:W-:-:S11]  /*01e0*/  UPLOP3.LUT UP0, UPT, UPT, UPT, UPT, 0x40, 0x4 ;  /* 0x000000000004789c */ /* 0x000fd60003f0e870 */
.L_x_3:
[----:B-1----:R-:W-:Y:S02]  /*01f0*/  UIADD3 UR9, UP1, UPT, UR4, UR14, URZ ;  /* 0x0000000e04097290 */ /* 0x002fe4000ff3e0ff */
[----:B------:R-:W-:Y:S02]  /*0200*/  UIADD3 UR4, UP2, UPT, UR4, 0x800, URZ ;  /* 0x0000080004047890 */ /* 0x000fe4000ff5e0ff */
[----:B------:R-:W-:Y:S02]  /*0210*/  UIADD3.X UR10, UPT, UPT, UR5, UR15, URZ, UP1, !UPT ;  /* 0x0000000f050a7290 */ /* 0x000fe40008ffe4ff */
[----:B------:R-:W-:Y:S01]  /*0220*/  IMAD.U32 R2, RZ, RZ, UR9 ;  /* 0x00000009ff027e24 */ /* 0x000fe2000f8e00ff */
[----:B------:R-:W-:Y:S02]  /*0230*/  UIADD3 UR7, UP1, UPT, UR7, -0x10, URZ ;  /* 0xfffffff007077890 */ /* 0x000fe4000ff3e0ff */
[----:B------:R-:W-:Y:S01]  /*0240*/  UIADD3.X UR5, UPT, UPT, URZ, UR5, URZ, UP2, !UPT ;  /* 0x00000005ff057290 */ /* 0x000fe200097fe4ff */
[----:B------:R-:W-:Y:S01]  /*0250*/  IMAD.U32 R3, RZ, RZ, UR10 ;  /* 0x0000000aff037e24 */ /* 0x000fe2000f8e00ff */
[----:B------:R-:W-:-:S02]  /*0260*/  UIADD3.X UR8, UPT, UPT, UR8, -0x1, URZ, UP1, !UPT ;  /* 0xffffffff08087890 */ /* 0x000fc40008ffe4ff */
[----:B------:R-:W-:Y:S02]  /*0270*/  UISETP.GT.U32.AND UP1, UPT, UR7, 0xc, UPT ;  /* 0x0000000c0700788c */ /* 0x000fe4000bf24070 */
[----:B------:R2:W-:Y:S04]  /*0280*/  CCTL.E.PML2 [R2] ;  /* 0x000000000200798f */ /* 0x0005e80004800100 */
[----:B------:R2:W-:Y:S04]  /*0290*/  CCTL.E.PML2 [R2+0x80] ;  /* 0x000000800200798f */ /* 0x0005e80004800100 */
        /* <DEDUP_REMOVED lines=13> */
[----:B------:R2:W-:Y:S01]  /*0370*/  CCTL.E.PML2 [R2+0x780] ;  /* 0x000007800200798f */ /* 0x0005e20004800100 */
[----:B------:R-:W-:-:S09]  /*0380*/  UISETP.GT.AND.EX UP1, UPT, UR8, URZ, UPT, UP1 ;  /* 0x000000ff0800728c */ /* 0x000fd2000bf24310 */
[----:B--2---:R-:W-:Y:S05]  /*0390*/  BRA.U UP1, `(.L_x_3) ;  /* 0xfffffffd01947547 */ /* 0x004fea000b83ffff */
.L_x_2:
[----:B------:R-:W-:-:S04]  /*03a0*/  UISETP.GT.U32.AND UP1, UPT, UR7, 0x4, UPT ;  /* 0x000000040700788c */ /* 0x000fc8000bf24070 */
[----:B------:R-:W-:-:S09]  /*03b0*/  UISETP.GT.AND.EX UP1, UPT, UR8, URZ, UPT, UP1 ;  /* 0x000000ff0800728c */ /* 0x000fd2000bf24310 */
[----:B------:R-:W-:Y:S05]  /*03c0*/  BRA.U !UP1, `(.L_x_4) ;  /* 0x0000000109487547 */ /* 0x000fea000b800000 */
[----:B------:R-:W1:Y:S01]  /*03d0*/  LDCU.64 UR10, c[0x0][0x380] ;  /* 0x00007000ff0a77ac */ /* 0x000e620008000a00 */
[----:B------:R-:W-:-:S04]  /*03e0*/  UIADD3 UR7, UP1, UPT, UR7, -0x8, URZ ;  /* 0xfffffff807077890 */ /* 0x000fc8000ff3e0ff */
[----:B------:R-:W-:Y:S02]  /*03f0*/  UIADD3.X UR8, UPT, UPT, UR8, -0x1, URZ, UP1, !UPT ;  /* 0xffffffff08087890 */ /* 0x000fe40008ffe4ff */
[----:B-1----:R-:W-:-:S04]  /*0400*/  UIADD3 UR9, UP0, UPT, UR4, UR10, URZ ;  /* 0x0000000a04097290 */ /* 0x002fc8000ff1e0ff */
[----:B------:R-:W-:Y:S02]  /*0410*/  UIADD3.X UR10, UPT, UPT, UR5, UR11, URZ, UP0, !UPT ;  /* 0x0000000b050a7290 */ /* 0x000fe400087fe4ff */
[----:B------:R-:W-:Y:S01]  /*0420*/  MOV R2, UR9 ;  /* 0x0000000900027c02 */ /* 0x000fe20008000f00 */
[----:B------:R-:W-:-:S03]  /*0430*/  UIADD3 UR4, UP0, UPT, UR4, 0x400, URZ ;  /* 0x0000040004047890 */ /* 0x000fc6000ff1e0ff */
[----:B------:R-:W-:Y:S01]  /*0440*/  IMAD.U32 R3, RZ, RZ, UR10 ;  /* 0x0000000aff037e24 */ /* 0x000fe2000f8e00ff */
[----:B------:R-:W-:Y:S02]  /*0450*/  UIADD3.X UR5, UPT, UPT, URZ, UR5, URZ, UP0, !UPT ;  /* 0x00000005ff057290 */ /* 0x000fe400087fe4ff */
[----:B------:R-:W-:Y:S02]  /*0460*/  UPLOP3.LUT UP0, UPT, UPT, UPT, UPT, 0x40, 0x4 ;  /* 0x000000000004789c */ /* 0x000fe40003f0e870 */
[----:B------:R1:W-:Y:S04]  /*0470*/  CCTL.E.PML2 [R2] ;  /* 0x000000000200798f */ /* 0x0003e80004800100 */
[----:B------:R1:W-:Y:S04]  /*0480*/  CCTL.E.PML2 [R2+0x80] ;  /* 0x000000800200798f */ /* 0x0003e80004800100 */
[----:B------:R1:W-:Y:S04]  /*0490*/  CCTL.E.PML2 [R2+0x100] ;  /* 0x000001000200798f */ /* 0x0003e80004800100 */
[----:B------:R1:W-:Y:S04]  /*04a0*/  CCTL.E.PML2 [R2+0x180] ;  /* 0x000001800200798f */ /* 0x0003e80004800100 */
[----:B------:R1:W-:Y:S04]  /*04b0*/  CCTL.E.PML2 [R2+0x200] ;  /* 0x000002000200798f */ /* 0x0003e80004800100 */
[----:B------:R1:W-:Y:S04]  /*04c0*/  CCTL.E.PML2 [R2+0x280] ;  /* 0x000002800200798f */ /* 0x0003e80004800100 */
[----:B------:R1:W-:Y:S04]  /*04d0*/  CCTL.E.PML2 [R2+0x300] ;  /* 0x000003000200798f */ /* 0x0003e80004800100 */
[----:B------:R1:W-:Y:S02]  /*04e0*/  CCTL.E.PML2 [R2+0x380] ;  /* 0x000003800200798f */ /* 0x0003e40004800100 */
.L_x_4:
[----:B------:R-:W-:-:S04]  /*04f0*/  UISETP.NE.U32.AND UP1, UPT, UR7, URZ, UPT ;  /* 0x000000ff0700728c */ /* 0x000fc8000bf25070 */
[----:B------:R-:W-:-:S09]  /*0500*/  UISETP.NE.OR.EX UP0, UPT, UR8, URZ, UP0, UP1 ;  /* 0x000000ff0800728c */ /* 0x000fd20008705710 */
[----:B------:R-:W-:Y:S05]  /*0510*/  BRA.U !UP0, `(.L_x_0) ;  /* 0x00000001083c7547 */ /* 0x000fea000b800000 */
.L_x_1:
[----:B0-----:R-:W-:Y:S02]  /*0520*/  UIADD3 UR9, UP0, UPT, UR4, UR16, URZ ;  /* 0x0000001004097290 */ /* 0x001fe4000ff1e0ff */
[----:B------:R-:W-:Y:S02]  /*0530*/  UIADD3 UR4, UP1, UPT, UR4, 0x200, URZ ;  /* 0x0000020004047890 */ /* 0x000fe4000ff3e0ff */
[----:B------:R-:W-:Y:S02]  /*0540*/  UIADD3.X UR10, UPT, UPT, UR5, UR17, URZ, UP0, !UPT ;  /* 0x00000011050a7290 */ /* 0x000fe400087fe4ff */
[----:B-1----:R-:W-:Y:S01]  /*0550*/  IMAD.U32 R2, RZ, RZ, UR9 ;  /* 0x00000009ff027e24 */ /* 0x002fe2000f8e00ff */
[----:B------:R-:W-:Y:S02]  /*0560*/  UIADD3 UR7, UP0, UPT, UR7, -0x4, URZ ;  /* 0xfffffffc07077890 */ /* 0x000fe4000ff1e0ff */
[----:B------:R-:W-:Y:S01]  /*0570*/  UIADD3.X UR5, UPT, UPT, URZ, UR5, URZ, UP1, !UPT ;  /* 0x00000005ff057290 */ /* 0x000fe20008ffe4ff */
[----:B------:R-:W-:Y:S01]  /*0580*/  MOV R3, UR10 ;  /* 0x0000000a00037c02 */ /* 0x000fe20008000f00 */
[----:B------:R-:W-:-:S02]  /*0590*/  UIADD3.X UR8, UPT, UPT, UR8, -0x1, URZ, UP0, !UPT ;  /* 0xffffffff08087890 */ /* 0x000fc400087fe4ff */
[----:B------:R-:W-:Y:S02]  /*05a0*/  UISETP.NE.U32.AND UP0, UPT, UR7, URZ, UPT ;  /* 0x000000ff0700728c */ /* 0x000fe4000bf05070 */
[----:B------:R2:W-:Y:S04]  /*05b0*/  CCTL.E.PML2 [R2] ;  /* 0x000000000200798f */ /* 0x0005e80004800100 */
[----:B------:R2:W-:Y:S04]  /*05c0*/  CCTL.E.PML2 [R2+0x80] ;  /* 0x000000800200798f */ /* 0x0005e80004800100 */
[----:B------:R2:W-:Y:S04]  /*05d0*/  CCTL.E.PML2 [R2+0x100] ;  /* 0x000001000200798f */ /* 0x0005e80004800100 */
[----:B------:R2:W-:Y:S01]  /*05e0*/  CCTL.E.PML2 [R2+0x180] ;  /* 0x000001800200798f */ /* 0x0005e20004800100 */
[----:B------:R-:W-:-:S09]  /*05f0*/  UISETP.NE.AND.EX UP0, UPT, UR8, URZ, UPT, UP0 ;  /* 0x000000ff0800728c */ /* 0x000fd2000bf05300 */
[----:B--2---:R-:W-:Y:S05]  /*0600*/  BRA.U UP0, `(.L_x_1) ;  /* 0xfffffffd00c47547 */ /* 0x004fea000b83ffff */
.L_x_0:
[----:B------:R-:W-:-:S04]  /*0610*/  ISETP.NE.U32.AND P0, PT, RZ, UR12, PT ;  /* 0x0000000cff007c0c */ /* 0x000fc8000bf05070 */
[----:B------:R-:W-:-:S13]  /*0620*/  ISETP.NE.AND.EX P0, PT, RZ, UR6, PT, P0 ;  /* 0x00000006ff007c0c */ /* 0x000fda000bf05300 */
[----:B0-----:R-:W-:Y:S05]  /*0630*/  @!P0 EXIT ;  /* 0x000000000000894d */ /* 0x001fea0003800000 */
[----:B------:R-:W0:Y:S02]  /*0640*/  LDCU.64 UR8, c[0x0][0x380] ;  /* 0x00007000ff0877ac */ /* 0x000e240008000a00 */
[----:B0-----:R-:W-:-:S04]  /*0650*/  UIADD3 UR4, UP0, UPT, UR4, UR8, URZ ;  /* 0x0000000804047290 */ /* 0x001fc8000ff1e0ff */
[----:B------:R-:W-:-:S12]  /*0660*/  UIADD3.X UR5, UPT, UPT, UR5, UR9, URZ, UP0, !UPT ;  /* 0x0000000905057290 */ /* 0x000fd800087fe4ff */
.L_x_5:
[----:B-1----:R-:W-:Y:S01]  /*0670*/  IMAD.U32 R2, RZ, RZ, UR4 ;  /* 0x00000004ff027e24 */ /* 0x002fe2000f8e00ff */
[----:B------:R-:W-:Y:S01]  /*0680*/  MOV R3, UR5 ;  /* 0x0000000500037c02 */ /* 0x000fe20008000f00 */
[----:B------:R-:W-:Y:S02]  /*0690*/  UIADD3 UR12, UP0, UPT, UR12, -0x1, URZ ;  /* 0xffffffff0c0c7890 */ /* 0x000fe4000ff1e0ff */
[----:B------:R-:W-:Y:S02]  /*06a0*/  UIADD3 UR4, UP1, UPT, UR4, 0x80, URZ ;  /* 0x0000008004047890 */ /* 0x000fe4000ff3e0ff */
[----:B------:R0:W-:Y:S01]  /*06b0*/  CCTL.E.PML2 [R2] ;  /* 0x000000000200798f */ /* 0x0001e20004800100 */
[----:B------:R-:W-:Y:S02]  /*06c0*/  UIADD3.X UR6, UPT, UPT, UR6, -0x1, URZ, UP0, !UPT ;  /* 0xffffffff06067890 */ /* 0x000fe400087fe4ff */
[----:B------:R-:W-:Y:S02]  /*06d0*/  UISETP.NE.U32.AND UP0, UPT, UR12, URZ, UPT ;  /* 0x000000ff0c00728c */ /* 0x000fe4000bf05070 */
[----:B------:R-:W-:-:S02]  /*06e0*/  UIADD3.X UR5, UPT, UPT, URZ, UR5, URZ, UP1, !UPT ;  /* 0x00000005ff057290 */ /* 0x000fc40008ffe4ff */
[----:B------:R-:W-:-:S09]  /*06f0*/  UISETP.NE.AND.EX UP0, UPT, UR6, URZ, UPT, UP0 ;  /* 0x000000ff0600728c */ /* 0x000fd2000bf05300 */
[----:B0-----:R-:W-:Y:S05]  /*0700*/  BRA.U UP0, `(.L_x_5) ;  /* 0xfffffffd00d87547 */ /* 0x001fea000b83ffff */
[----:B------:R-:W-:Y:S05]  /*0710*/  EXIT ;  /* 0x000000000000794d */ /* 0x000fea0003800000 */
.L_x_6:
[----:B------:R-:W-:-:S00]  /*0720*/  BRA `(.L_x_6) ;  /* 0xfffffffc00fc7947 */ /* 0x000fc0000383ffff */
[----:B------:R-:W-:-:S00]  /*0730*/  NOP ;  /* 0x0000000000007918 */ /* 0x000fc00000000000 */
        /* <DEDUP_REMOVED lines=12> */
.L_x_7:


//--------------------- .nv.shared.reserved.0     --------------------------
	.section	.nv.shared.reserved.0,"aw",@nobits
	.weak		__nv_reservedSMEM_offset_0_alias
	.size		__nv_reservedSMEM_offset_0_alias, 0, 64
	.other		__nv_reservedSMEM_offset_0_alias,@"STO_CUDA_RESERVED_SHARED STV_DEFAULT"
__nv_reservedSMEM_offset_0_alias:
	.zero		0
	.zero		64


//--------------------- .nv.constant0._Z11prefetch_l2Pvm --------------------------
	.section	.nv.constant0._Z11prefetch_l2Pvm,"a",@progbits
	.sectionflags	@""
	.align	4
.nv.constant0._Z11prefetch_l2Pvm:
	.zero		912


//--------------------- SYMBOLS --------------------------

	.type		.nv.reservedSmem.offset0,@object
	.size		.nv.reservedSmem.offset0,0x4
